//
// Generated by NVIDIA NVVM Compiler
//
// Compiler Build ID: CL-36424714
// Cuda compilation tools, release 13.0, V13.0.88
// Based on NVVM 20.0.0
//

.version 9.0
.target sm_100
.address_size 64

	// .globl	_Z3wxbiiiPfS_S_

.visible .entry _Z3wxbiiiPfS_S_(
	.param .u32 _Z3wxbiiiPfS_S__param_0,
	.param .u32 _Z3wxbiiiPfS_S__param_1,
	.param .u32 _Z3wxbiiiPfS_S__param_2,
	.param .u64 .ptr .align 1 _Z3wxbiiiPfS_S__param_3,
	.param .u64 .ptr .align 1 _Z3wxbiiiPfS_S__param_4,
	.param .u64 .ptr .align 1 _Z3wxbiiiPfS_S__param_5
)
{
	.reg .b32 	%r<8>;
	.reg .b32 	%f<5>;
	.reg .b64 	%rd<13>;

	ld.param.u64 	%rd1, [_Z3wxbiiiPfS_S__param_3];
	ld.param.u64 	%rd2, [_Z3wxbiiiPfS_S__param_4];
	ld.param.u64 	%rd3, [_Z3wxbiiiPfS_S__param_5];
	cvta.to.global.u64 	%rd4, %rd3;
	cvta.to.global.u64 	%rd5, %rd2;
	cvta.to.global.u64 	%rd6, %rd1;
	mov.u32 	%r1, %ctaid.x;
	mul.lo.s32 	%r2, %r1, 100;
	mov.u32 	%r3, %tid.x;
	add.s32 	%r4, %r2, %r3;
	mov.u32 	%r5, %ctaid.y;
	mad.lo.s32 	%r6, %r3, 100, %r5;
	mul.wide.s32 	%rd7, %r4, 4;
	add.s64 	%rd8, %rd6, %rd7;
	ld.global.f32 	%f1, [%rd8];
	mul.wide.u32 	%rd9, %r6, 4;
	add.s64 	%rd10, %rd5, %rd9;
	ld.global.f32 	%f2, [%rd10];
	mul.f32 	%f3, %f1, %f2;
	add.s32 	%r7, %r2, %r5;
	mul.wide.u32 	%rd11, %r7, 4;
	add.s64 	%rd12, %rd4, %rd11;
	atom.global.add.f32 	%f4, [%rd12], %f3;
	ret;

}


// ===== COMPILED SASS (sm_100) =====

	.target	sm_100

	.elftype	@"ET_EXEC"


//--------------------- .note.nv.tkinfo           --------------------------
	.section	.note.nv.tkinfo,"",@"SHT_NOTE"
	.sectionflags	@"SHF_NOTE_NV_TKINFO"
	.tkinfo
        /*0018*/ 	.word	0x00000002
        /*0030*/ 	.string	""
        /*0030*/ 	.string	"ptxas"
        /*0030*/ 	.string	"Cuda compilation tools, release 13.0, V13.0.88"
        /*0030*/ 	.string	"Build cuda_13.0.r13.0/compiler.36424714_0"
        /*0030*/ 	.string	"-arch sm_100 -m 64 "



//--------------------- .note.nv.cuinfo           --------------------------
	.section	.note.nv.cuinfo,"",@"SHT_NOTE"
	.sectionflags	@"SHF_NOTE_NV_CUINFO"
        /*0018*/ 	.short	0x0002
        /*001a*/ 	.short	0x0064
        /*001c*/ 	.short	0x0082
	.zero		2


//--------------------- .nv.info                  --------------------------
	.section	.nv.info,"",@"SHT_CUDA_INFO"
	.align	4


	//----- nvinfo : EIATTR_REGCOUNT
	.align		4
        /*0000*/ 	.byte	0x04, 0x2f
        /*0002*/ 	.short	(.L_1 - .L_0)
	.align		4
.L_0:
        /*0004*/ 	.word	index@(_Z3wxbiiiPfS_S_)
        /*0008*/ 	.word	0x0000000c


	//----- nvinfo : EIATTR_FRAME_SIZE
	.align		4
.L_1:
        /*000c*/ 	.byte	0x04, 0x11
        /*000e*/ 	.short	(.L_3 - .L_2)
	.align		4
.L_2:
        /*0010*/ 	.word	index@(_Z3wxbiiiPfS_S_)
        /*0014*/ 	.word	0x00000000


	//----- nvinfo : EIATTR_MIN_STACK_SIZE
	.align		4
.L_3:
        /*0018*/ 	.byte	0x04, 0x12
        /*001a*/ 	.short	(.L_5 - .L_4)
	.align		4
.L_4:
        /*001c*/ 	.word	index@(_Z3wxbiiiPfS_S_)
        /*0020*/ 	.word	0x00000000
.L_5:


//--------------------- .nv.compat                --------------------------
	.section	.nv.compat,"",@"SHT_CUDA_COMPAT_INFO"
	.align	4
        /*0000*/ 	.byte	0x02, 0x09, 0x00, 0x00, 0x02, 0x02, 0x01, 0x00, 0x02, 0x05, 0x05, 0x00, 0x03, 0x07, 0x01, 0x01
        /*0010*/ 	.byte	0x02, 0x03, 0x00, 0x00, 0x02, 0x06, 0x01, 0x00, 0x04, 0x0b, 0x08, 0x00, 0x09, 0x00, 0x00, 0x00
        /*0020*/ 	.byte	0x00, 0x00, 0x00, 0x00


//--------------------- .nv.info._Z3wxbiiiPfS_S_  --------------------------
	.section	.nv.info._Z3wxbiiiPfS_S_,"",@"SHT_CUDA_INFO"
	.sectionflags	@""
	.align	4


	//----- nvinfo : EIATTR_CUDA_API_VERSION
	.align		4
        /*0000*/ 	.byte	0x04, 0x37
        /*0002*/ 	.short	(.L_7 - .L_6)
.L_6:
        /*0004*/ 	.word	0x00000082


	//----- nvinfo : EIATTR_KPARAM_INFO
	.align		4
.L_7:
        /*0008*/ 	.byte	0x04, 0x17
        /*000a*/ 	.short	(.L_9 - .L_8)
.L_8:
        /*000c*/ 	.word	0x00000000
        /*0010*/ 	.short	0x0005
        /*0012*/ 	.short	0x0020
        /*0014*/ 	.byte	0x00, 0xf5, 0x21, 0x00


	//----- nvinfo : EIATTR_KPARAM_INFO
	.align		4
.L_9:
        /*0018*/ 	.byte	0x04, 0x17
        /*001a*/ 	.short	(.L_11 - .L_10)
.L_10:
        /*001c*/ 	.word	0x00000000
        /*0020*/ 	.short	0x0004
        /*0022*/ 	.short	0x0018
        /*0024*/ 	.byte	0x00, 0xf5, 0x21, 0x00


	//----- nvinfo : EIATTR_KPARAM_INFO
	.align		4
.L_11:
        /*0028*/ 	.byte	0x04, 0x17
        /*002a*/ 	.short	(.L_13 - .L_12)
.L_12:
        /*002c*/ 	.word	0x00000000
        /*0030*/ 	.short	0x0003
        /*0032*/ 	.short	0x0010
        /*0034*/ 	.byte	0x00, 0xf5, 0x21, 0x00


	//----- nvinfo : EIATTR_KPARAM_INFO
	.align		4
.L_13:
        /*0038*/ 	.byte	0x04, 0x17
        /*003a*/ 	.short	(.L_15 - .L_14)
.L_14:
        /*003c*/ 	.word	0x00000000
        /*0040*/ 	.short	0x0002
        /*0042*/ 	.short	0x0008
        /*0044*/ 	.byte	0x00, 0xf0, 0x11, 0x00


	//----- nvinfo : EIATTR_KPARAM_INFO
	.align		4
.L_15:
        /*0048*/ 	.byte	0x04, 0x17
        /*004a*/ 	.short	(.L_17 - .L_16)
.L_16:
        /*004c*/ 	.word	0x00000000
        /*0050*/ 	.short	0x0001
        /*0052*/ 	.short	0x0004
        /*0054*/ 	.byte	0x00, 0xf0, 0x11, 0x00


	//----- nvinfo : EIATTR_KPARAM_INFO
	.align		4
.L_17:
        /*0058*/ 	.byte	0x04, 0x17
        /*005a*/ 	.short	(.L_19 - .L_18)
.L_18:
        /*005c*/ 	.word	0x00000000
        /*0060*/ 	.short	0x0000
        /*0062*/ 	.short	0x0000
        /*0064*/ 	.byte	0x00, 0xf0, 0x11, 0x00


	//----- nvinfo : EIATTR_SPARSE_MMA_MASK
	.align		4
.L_19:
        /*0068*/ 	.byte	0x03, 0x50
        /*006a*/ 	.short	0x0000


	//----- nvinfo : EIATTR_MAXREG_COUNT
	.align		4
        /*006c*/ 	.byte	0x03, 0x1b
        /*006e*/ 	.short	0x00ff


	//----- nvinfo : EIATTR_MERCURY_ISA_VERSION
	.align		4
        /*0070*/ 	.byte	0x03, 0x5f
        /*0072*/ 	.short	0x0101


	//----- nvinfo : EIATTR_VRC_CTA_INIT_COUNT
	.align		4
        /*0074*/ 	.byte	0x02, 0x4a
	.zero		1
	.zero		1


	//----- nvinfo : EIATTR_EXIT_INSTR_OFFSETS
	.align		4
        /*0078*/ 	.byte	0x04, 0x1c
        /*007a*/ 	.short	(.L_21 - .L_20)


	//   ....[0]....
.L_20:
        /*007c*/ 	.word	0x00000120


	//----- nvinfo : EIATTR_CBANK_PARAM_SIZE
	.align		4
.L_21:
        /*0080*/ 	.byte	0x03, 0x19
        /*0082*/ 	.short	0x0028


	//----- nvinfo : EIATTR_PARAM_CBANK
	.align		4
        /*0084*/ 	.byte	0x04, 0x0a
        /*0086*/ 	.short	(.L_23 - .L_22)
	.align		4
.L_22:
        /*0088*/ 	.word	index@(.nv.constant0._Z3wxbiiiPfS_S_)
        /*008c*/ 	.short	0x0380
        /*008e*/ 	.short	0x0028


	//----- nvinfo : EIATTR_SW_WAR
	.align		4
.L_23:
        /*0090*/ 	.byte	0x04, 0x36
        /*0092*/ 	.short	(.L_25 - .L_24)
.L_24:
        /*0094*/ 	.word	0x00000008
.L_25:


//--------------------- .nv.callgraph             --------------------------
	.section	.nv.callgraph,"",@"SHT_CUDA_CALLGRAPH"
	.align	4
	.sectionentsize	8
	.align		4
        /*0000*/ 	.word	0x00000000
	.align		4
        /*0004*/ 	.word	0xffffffff
	.align		4
        /*0008*/ 	.word	0x00000000
	.align		4
        /*000c*/ 	.word	0xfffffffe
	.align		4
        /*0010*/ 	.word	0x00000000
	.align		4
        /*0014*/ 	.word	0xfffffffd
	.align		4
        /*0018*/ 	.word	0x00000000
	.align		4
        /*001c*/ 	.word	0xfffffffc


//--------------------- .text._Z3wxbiiiPfS_S_     --------------------------
	.section	.text._Z3wxbiiiPfS_S_,"ax",@progbits
	.align	128
        .global         _Z3wxbiiiPfS_S_
        .type           _Z3wxbiiiPfS_S_,@function
        .size           _Z3wxbiiiPfS_S_,(.L_x_1 - _Z3wxbiiiPfS_S_)
        .other          _Z3wxbiiiPfS_S_,@"STO_CUDA_ENTRY STV_DEFAULT"
_Z3wxbiiiPfS_S_:
.text._Z3wxbiiiPfS_S_:
[----:B------:R-:W-:Y:S01]  /*0000*/  LDC R1, c[0x0][0x37c] ;  /* 0x0000df00ff017b82 */ /* 0x000fe20000000800 */
[----:B------:R-:W0:Y:S07]  /*0010*/  S2R R0, SR_CTAID.X ;  /* 0x0000000000007919 */ /* 0x000e2e0000002500 */
[----:B------:R-:W1:Y:S01]  /*0020*/  LDC.64 R2, c[0x0][0x390] ;  /* 0x0000e400ff027b82 */ /* 0x000e620000000a00 */
[----:B------:R-:W2:Y:S01]  /*0030*/  LDCU.64 UR4, c[0x0][0x358] ;  /* 0x00006b00ff0477ac */ /* 0x000ea20008000a00 */
[----:B------:R-:W0:Y:S01]  /*0040*/  S2R R9, SR_TID.X ;  /* 0x0000000000097919 */ /* 0x000e220000002100 */
[----:B------:R-:W3:Y:S05]  /*0050*/  S2R R8, SR_CTAID.Y ;  /* 0x0000000000087919 */ /* 0x000eea0000002600 */
[----:B------:R-:W4:Y:S01]  /*0060*/  LDC.64 R4, c[0x0][0x398] ;  /* 0x0000e600ff047b82 */ /* 0x000f220000000a00 */
[----:B0-----:R-:W-:-:S02]  /*0070*/  IMAD R7, R0, 0x64, R9 ;  /* 0x0000006400077824 */ /* 0x001fc400078e0209 */
[----:B---3--:R-:W-:Y:S02]  /*0080*/  IMAD R9, R9, 0x64, R8 ;  /* 0x0000006409097824 */ /* 0x008fe400078e0208 */
[----:B-1----:R-:W-:-:S03]  /*0090*/  IMAD.WIDE R2, R7, 0x4, R2 ;  /* 0x0000000407027825 */ /* 0x002fc600078e0202 */
[----:B------:R-:W0:Y:S01]  /*00a0*/  LDC.64 R6, c[0x0][0x3a0] ;  /* 0x0000e800ff067b82 */ /* 0x000e220000000a00 */
[----:B----4-:R-:W-:Y:S02]  /*00b0*/  IMAD.WIDE.U32 R4, R9, 0x4, R4 ;  /* 0x0000000409047825 */ /* 0x010fe400078e0004 */
[----:B--2---:R-:W2:Y:S04]  /*00c0*/  LDG.E R2, desc[UR4][R2.64] ;  /* 0x0000000402027981 */ /* 0x004ea8000c1e1900 */
[----:B------:R-:W2:Y:S01]  /*00d0*/  LDG.E R5, desc[UR4][R4.64] ;  /* 0x0000000404057981 */ /* 0x000ea2000c1e1900 */
[----:B------:R-:W-:-:S04]  /*00e0*/  IMAD R9, R0, 0x64, R8 ;  /* 0x0000006400097824 */ /* 0x000fc800078e0208 */
[----:B0-----:R-:W-:-:S04]  /*00f0*/  IMAD.WIDE.U32 R6, R9, 0x4, R6 ;  /* 0x0000000409067825 */ /* 0x001fc800078e0006 */
[----:B--2---:R-:W-:-:S05]  /*0100*/  FMUL R9, R2, R5 ;  /* 0x0000000502097220 */ /* 0x004fca0000400000 */
[----:B------:R-:W-:Y:S01]  /*0110*/  REDG.E.ADD.F32.FTZ.RN.STRONG.GPU desc[UR4][R6.64], R9 ;  /* 0x00000009060079a6 */ /* 0x000fe2000c12f304 */
[----:B------:R-:W-:Y:S05]  /*0120*/  EXIT ;  /* 0x000000000000794d */ /* 0x000fea0003800000 */
.L_x_0:
[----:B------:R-:W-:-:S00]  /*0130*/  BRA `(.L_x_0) ;  /* 0xfffffffc00fc7947 */ /* 0x000fc0000383ffff */
[----:B------:R-:W-:-:S00]  /*0140*/  NOP ;  /* 0x0000000000007918 */ /* 0x000fc00000000000 */
        /* <DEDUP_REMOVED lines=11> */
.L_x_1:


//--------------------- .nv.shared.reserved.0     --------------------------
	.section	.nv.shared.reserved.0,"aw",@nobits
	.weak		__nv_reservedSMEM_offset_0_alias
	.size		__nv_reservedSMEM_offset_0_alias, 0, 64
	.other		__nv_reservedSMEM_offset_0_alias,@"STO_CUDA_RESERVED_SHARED STV_DEFAULT"
__nv_reservedSMEM_offset_0_alias:
	.zero		0
	.zero		64


//--------------------- .nv.constant0._Z3wxbiiiPfS_S_ --------------------------
	.section	.nv.constant0._Z3wxbiiiPfS_S_,"a",@progbits
	.sectionflags	@""
	.align	4
.nv.constant0._Z3wxbiiiPfS_S_:
	.zero		936


//--------------------- SYMBOLS --------------------------

	.type		.nv.reservedSmem.offset0,@object
	.size		.nv.reservedSmem.offset0,0x4
